	.headerflags	@"EF_CUDA_TEXMODE_UNIFIED EF_CUDA_64BIT_ADDRESS EF_CUDA_SM86 EF_CUDA_VIRTUAL_SM(EF_CUDA_SM86)"
	.elftype	@"ET_EXEC"


//--------------------- .nv.info                  --------------------------
	.section	.nv.info,"",@"SHT_CUDA_INFO"
	.align	4


	//----- nvinfo : EIATTR_REGCOUNT
	.align		4
        /*0000*/ 	.byte	0x04, 0x2f
        /*0002*/ 	.short	(.L_2 - .L_1)
	.align		4
.L_1:
        /*0004*/ 	.word	index@(triton__0d1d2d3d4de5de)
        /*0008*/ 	.word	0x00000017


	//----- nvinfo : EIATTR_MAX_STACK_SIZE
	.align		4
.L_2:
        /*000c*/ 	.byte	0x04, 0x23
        /*000e*/ 	.short	(.L_4 - .L_3)
	.align		4
.L_3:
        /*0010*/ 	.word	index@(triton__0d1d2d3d4de5de)
        /*0014*/ 	.word	0x00000000


	//----- nvinfo : EIATTR_MIN_STACK_SIZE
	.align		4
.L_4:
        /*0018*/ 	.byte	0x04, 0x12
        /*001a*/ 	.short	(.L_6 - .L_5)
	.align		4
.L_5:
        /*001c*/ 	.word	index@(triton__0d1d2d3d4de5de)
        /*0020*/ 	.word	0x00000000


	//----- nvinfo : EIATTR_FRAME_SIZE
	.align		4
.L_6:
        /*0024*/ 	.byte	0x04, 0x11
        /*0026*/ 	.short	(.L_8 - .L_7)
	.align		4
.L_7:
        /*0028*/ 	.word	index@(triton__0d1d2d3d4de5de)
        /*002c*/ 	.word	0x00000000
.L_8:


//--------------------- .nv.info.triton__0d1d2d3d4de5de --------------------------
	.section	.nv.info.triton__0d1d2d3d4de5de,"",@"SHT_CUDA_INFO"
	.align	4


	//----- nvinfo : EIATTR_CUDA_API_VERSION
	.align		4
        /*0000*/ 	.byte	0x04, 0x37
        /*0002*/ 	.short	(.L_10 - .L_9)
.L_9:
        /*0004*/ 	.word	0x0000007b


	//----- nvinfo : EIATTR_SW2861232_WAR
	.align		4
.L_10:
        /*0008*/ 	.byte	0x01, 0x35
	.zero		2


	//----- nvinfo : EIATTR_PARAM_CBANK
	.align		4
        /*000c*/ 	.byte	0x04, 0x0a
        /*000e*/ 	.short	(.L_12 - .L_11)
	.align		4
.L_11:
        /*0010*/ 	.word	index@(.nv.constant0.triton__0d1d2d3d4de5de)
        /*0014*/ 	.short	0x0160
        /*0016*/ 	.short	0x0028


	//----- nvinfo : EIATTR_CBANK_PARAM_SIZE
	.align		4
.L_12:
        /*0018*/ 	.byte	0x03, 0x19
        /*001a*/ 	.short	0x0028


	//----- nvinfo : EIATTR_KPARAM_INFO
	.align		4
        /*001c*/ 	.byte	0x04, 0x17
        /*001e*/ 	.short	(.L_14 - .L_13)
.L_13:
        /*0020*/ 	.word	0x00000000
        /*0024*/ 	.short	0x0005
        /*0026*/ 	.short	0x0024
        /*0028*/ 	.byte	0x00, 0xf0, 0x11, 0x00


	//----- nvinfo : EIATTR_KPARAM_INFO
	.align		4
.L_14:
        /*002c*/ 	.byte	0x04, 0x17
        /*002e*/ 	.short	(.L_16 - .L_15)
.L_15:
        /*0030*/ 	.word	0x00000000
        /*0034*/ 	.short	0x0004
        /*0036*/ 	.short	0x0020
        /*0038*/ 	.byte	0x00, 0xf0, 0x11, 0x00


	//----- nvinfo : EIATTR_KPARAM_INFO
	.align		4
.L_16:
        /*003c*/ 	.byte	0x04, 0x17
        /*003e*/ 	.short	(.L_18 - .L_17)
.L_17:
        /*0040*/ 	.word	0x00000000
        /*0044*/ 	.short	0x0003
        /*0046*/ 	.short	0x0018
        /*0048*/ 	.byte	0x00, 0xf0, 0x21, 0x00


	//----- nvinfo : EIATTR_KPARAM_INFO
	.align		4
.L_18:
        /*004c*/ 	.byte	0x04, 0x17
        /*004e*/ 	.short	(.L_20 - .L_19)
.L_19:
        /*0050*/ 	.word	0x00000000
        /*0054*/ 	.short	0x0002
        /*0056*/ 	.short	0x0010
        /*0058*/ 	.byte	0x00, 0xf0, 0x21, 0x00


	//----- nvinfo : EIATTR_KPARAM_INFO
	.align		4
.L_20:
        /*005c*/ 	.byte	0x04, 0x17
        /*005e*/ 	.short	(.L_22 - .L_21)
.L_21:
        /*0060*/ 	.word	0x00000000
        /*0064*/ 	.short	0x0001
        /*0066*/ 	.short	0x0008
        /*0068*/ 	.byte	0x00, 0xf0, 0x21, 0x00


	//----- nvinfo : EIATTR_KPARAM_INFO
	.align		4
.L_22:
        /*006c*/ 	.byte	0x04, 0x17
        /*006e*/ 	.short	(.L_24 - .L_23)
.L_23:
        /*0070*/ 	.word	0x00000000
        /*0074*/ 	.short	0x0000
        /*0076*/ 	.short	0x0000
        /*0078*/ 	.byte	0x00, 0xf0, 0x21, 0x00


	//----- nvinfo : EIATTR_MAXREG_COUNT
	.align		4
.L_24:
        /*007c*/ 	.byte	0x03, 0x1b
        /*007e*/ 	.short	0x00ff


	//----- nvinfo : EIATTR_COOP_GROUP_MASK_REGIDS
	.align		4
        /*0080*/ 	.byte	0x04, 0x29
        /*0082*/ 	.short	(.L_26 - .L_25)


	//   ....[0]....
.L_25:
        /*0084*/ 	.word	0xffffffff


	//   ....[1]....
        /*0088*/ 	.word	0xffffffff


	//   ....[2]....
        /*008c*/ 	.word	0xffffffff


	//   ....[3]....
        /*0090*/ 	.word	0xffffffff


	//   ....[4]....
        /*0094*/ 	.word	0xffffffff


	//   ....[5]....
        /*0098*/ 	.word	0xffffffff


	//   ....[6]....
        /*009c*/ 	.word	0xffffffff


	//   ....[7]....
        /*00a0*/ 	.word	0xffffffff


	//   ....[8]....
        /*00a4*/ 	.word	0xffffffff


	//   ....[9]....
        /*00a8*/ 	.word	0xffffffff


	//   ....[10]....
        /*00ac*/ 	.word	0xffffffff


	//   ....[11]....
        /*00b0*/ 	.word	0xffffffff


	//   ....[12]....
        /*00b4*/ 	.word	0xffffffff


	//   ....[13]....
        /*00b8*/ 	.word	0xffffffff


	//----- nvinfo : EIATTR_COOP_GROUP_INSTR_OFFSETS
	.align		4
.L_26:
        /*00bc*/ 	.byte	0x04, 0x28
        /*00be*/ 	.short	(.L_28 - .L_27)


	//   ....[0]....
.L_27:
        /*00c0*/ 	.word	0x00000930


	//   ....[1]....
        /*00c4*/ 	.word	0x00000970


	//   ....[2]....
        /*00c8*/ 	.word	0x000009b0


	//   ....[3]....
        /*00cc*/ 	.word	0x000009f0


	//   ....[4]....
        /*00d0*/ 	.word	0x00000a40


	//   ....[5]....
        /*00d4*/ 	.word	0x00000ac0


	//   ....[6]....
        /*00d8*/ 	.word	0x00000b40


	//   ....[7]....
        /*00dc*/ 	.word	0x00000d70


	//   ....[8]....
        /*00e0*/ 	.word	0x00000d90


	//   ....[9]....
        /*00e4*/ 	.word	0x00000db0


	//   ....[10]....
        /*00e8*/ 	.word	0x00000dd0


	//   ....[11]....
        /*00ec*/ 	.word	0x00000df0


	//   ....[12]....
        /*00f0*/ 	.word	0x00000e40


	//   ....[13]....
        /*00f4*/ 	.word	0x00000e70


	//----- nvinfo : EIATTR_EXIT_INSTR_OFFSETS
	.align		4
.L_28:
        /*00f8*/ 	.byte	0x04, 0x1c
        /*00fa*/ 	.short	(.L_30 - .L_29)


	//   ....[0]....
.L_29:
        /*00fc*/ 	.word	0x00001090


	//----- nvinfo : EIATTR_MAX_THREADS
	.align		4
.L_30:
        /*0100*/ 	.byte	0x04, 0x05
        /*0102*/ 	.short	(.L_32 - .L_31)
.L_31:
        /*0104*/ 	.word	0x00000080
        /*0108*/ 	.word	0x00000001
        /*010c*/ 	.word	0x00000001


	//----- nvinfo : EIATTR_CRS_STACK_SIZE
	.align		4
.L_32:
        /*0110*/ 	.byte	0x04, 0x1e
        /*0112*/ 	.short	(.L_34 - .L_33)
.L_33:
        /*0114*/ 	.word	0x00000000
.L_34:


//--------------------- .nv.rel.action            --------------------------
	.section	.nv.rel.action,"",@"SHT_CUDA_RELOCINFO"
	.align	8
	.sectionentsize	8
        /*0000*/ 	.byte	0x73, 0x00, 0x00, 0x00, 0x00, 0x00, 0x00, 0x00, 0x00, 0x00, 0x00, 0x11, 0x25, 0x00, 0x05, 0x36


//--------------------- .nv.constant0.triton__0d1d2d3d4de5de --------------------------
	.section	.nv.constant0.triton__0d1d2d3d4de5de,"a",@progbits
	.align	4
.nv.constant0.triton__0d1d2d3d4de5de:
	.zero		392


//--------------------- .text.triton__0d1d2d3d4de5de --------------------------
	.section	.text.triton__0d1d2d3d4de5de,"ax",@progbits
	.sectionflags	@"SHF_BARRIERS=1"
	.sectioninfo	@"SHI_REGISTERS=23"
	.align	128
        .global         triton__0d1d2d3d4de5de
        .type           triton__0d1d2d3d4de5de,@function
        .size           triton__0d1d2d3d4de5de,(.L_x_13 - triton__0d1d2d3d4de5de)
        .other          triton__0d1d2d3d4de5de,@"STO_CUDA_ENTRY STV_DEFAULT"
triton__0d1d2d3d4de5de:
.text.triton__0d1d2d3d4de5de:
[----:B------:R-:W-:-:S02]  /*0000*/  MOV R1, c[0x0][0x28] ;  /* 0x00000a0000017a02 */ /* 0x000fc40000000f00 */
[----:B------:R-:W0:Y:S01]  /*0010*/  S2R R3, SR_TID.X ;  /* 0x0000000000037919 */ /* 0x000e220000002100 */
[----:B------:R-:W-:Y:S01]  /*0020*/  IMAD.MOV.U32 R7, RZ, RZ, 0x2 ;  /* 0x00000002ff077424 */ /* 0x000fe200078e00ff */
[----:B------:R-:W-:Y:S02]  /*0030*/  ULDC.64 UR4, c[0x0][0x118] ;  /* 0x0000460000047ab9 */ /* 0x000fe40000000a00 */
[----:B------:R-:W1:Y:S01]  /*0040*/  S2R R4, SR_CTAID.X ;  /* 0x0000000000047919 */ /* 0x000e620000002500 */
[----:B0-----:R-:W-:-:S04]  /*0050*/  SHF.L.U32 R5, R3, 0x2, RZ ;  /* 0x0000000203057819 */ /* 0x001fc800000006ff */
[----:B------:R-:W-:-:S04]  /*0060*/  LOP3.LUT R5, R5, 0x1fc, RZ, 0xc0, !PT ;  /* 0x000001fc05057812 */ /* 0x000fc800078ec0ff */
[----:B-1----:R-:W-:-:S05]  /*0070*/  LEA R2, R4, R5, 0x9 ;  /* 0x0000000504027211 */ /* 0x002fca00078e48ff */
[----:B------:R-:W-:-:S06]  /*0080*/  IMAD.WIDE R6, R2, R7, c[0x0][0x160] ;  /* 0x0000580002067625 */ /* 0x000fcc00078e0207 */
[----:B------:R-:W2:Y:S01]  /*0090*/  LDG.E.64 R6, [R6.64] ;  /* 0x0000000406067981 */ /* 0x000ea2000c1e1b00 */
[----:B------:R-:W-:Y:S01]  /*00a0*/  BSSY B0, `(.L_x_0) ;  /* 0x0000022000007945 */ /* 0x000fe20003800000 */
[----:B--2---:R-:W-:Y:S01]  /*00b0*/  IMAD.U32 R0, R6, 0x10000, RZ ;  /* 0x0001000006007824 */ /* 0x004fe200078e00ff */
[C---:B------:R-:W-:Y:S02]  /*00c0*/  PRMT R8, R7.reuse, 0x7632, R8 ;  /* 0x0000763207087816 */ /* 0x040fe40000000008 */
[----:B------:R-:W-:Y:S01]  /*00d0*/  SHF.L.U32 R9, R7, 0x10, RZ ;  /* 0x0000001007097819 */ /* 0x000fe200000006ff */
[----:B------:R-:W-:Y:S01]  /*00e0*/  FMUL R0, R0, 0.0625 ;  /* 0x3d80000000007820 */ /* 0x000fe20000400000 */
[----:B------:R-:W-:-:S03]  /*00f0*/  SHF.L.U32 R8, R8, 0x10, RZ ;  /* 0x0000001008087819 */ /* 0x000fc600000006ff */
[----:B------:R-:W-:Y:S01]  /*0100*/  FMUL R10, R0, 0.019999999552965164185 ;  /* 0x3ca3d70a000a7820 */ /* 0x000fe20000400000 */
[----:B------:R-:W-:Y:S01]  /*0110*/  PRMT R0, R6, 0x7632, R0 ;  /* 0x0000763206007816 */ /* 0x000fe20000000000 */
[----:B------:R-:W-:Y:S01]  /*0120*/  FMUL R6, R9, 0.0625 ;  /* 0x3d80000009067820 */ /* 0x000fe20000400000 */
[----:B------:R-:W-:Y:S01]  /*0130*/  FMUL R7, R8, 0.0625 ;  /* 0x3d80000008077820 */ /* 0x000fe20000400000 */
[----:B------:R-:W-:Y:S02]  /*0140*/  FADD.FTZ R11, |R10|, -RZ ;  /* 0x800000ff0a0b7221 */ /* 0x000fe40000010200 */
[----:B------:R-:W-:Y:S01]  /*0150*/  IMAD.U32 R0, R0, 0x10000, RZ ;  /* 0x0001000000007824 */ /* 0x000fe200078e00ff */
[----:B------:R-:W-:Y:S02]  /*0160*/  FMUL R6, R6, 0.019999999552965164185 ;  /* 0x3ca3d70a06067820 */ /* 0x000fe40000400000 */
[----:B------:R-:W-:Y:S01]  /*0170*/  FSETP.GE.AND P0, PT, R11, 0.60000002384185791016, PT ;  /* 0x3f19999a0b00780b */ /* 0x000fe20003f06000 */
[----:B------:R-:W-:-:S04]  /*0180*/  FMUL R0, R0, 0.0625 ;  /* 0x3d80000000007820 */ /* 0x000fc80000400000 */
[----:B------:R-:W-:-:S08]  /*0190*/  FMUL R9, R0, 0.019999999552965164185 ;  /* 0x3ca3d70a00097820 */ /* 0x000fd00000400000 */
[----:B------:R-:W-:Y:S05]  /*01a0*/  @!P0 BRA `(.L_x_1) ;  /* 0x000000a000008947 */ /* 0x000fea0003800000 */
[C---:B------:R-:W-:Y:S01]  /*01b0*/  FMUL R0, R11.reuse, 2.8853900432586669922 ;  /* 0x4038aa3b0b007820 */ /* 0x040fe20000400000 */
[----:B------:R-:W-:Y:S02]  /*01c0*/  MOV R13, 0x3f800000 ;  /* 0x3f800000000d7802 */ /* 0x000fe40000000f00 */
[----:B------:R-:W-:-:S03]  /*01d0*/  FSETP.GE.AND P0, PT, R11, 9.010913848876953125, PT ;  /* 0x41102cb40b00780b */ /* 0x000fc60003f06000 */
[----:B------:R-:W0:Y:S02]  /*01e0*/  MUFU.EX2 R0, R0 ;  /* 0x0000000000007308 */ /* 0x000e240000000800 */
[----:B0-----:R-:W-:-:S06]  /*01f0*/  FADD R12, R0, 1 ;  /* 0x3f800000000c7421 */ /* 0x001fcc0000000000 */
[----:B------:R-:W0:Y:S02]  /*0200*/  MUFU.RCP R12, R12 ;  /* 0x0000000c000c7308 */ /* 0x000e240000001000 */
[----:B0-----:R-:W-:-:S05]  /*0210*/  FFMA.FTZ R8, R12, -2, R13 ;  /* 0xc00000000c087823 */ /* 0x001fca000001000d */
[----:B------:R-:W-:-:S04]  /*0220*/  FSEL R11, R8, 1, !P0 ;  /* 0x3f800000080b7808 */ /* 0x000fc80004000000 */
[----:B------:R-:W-:Y:S01]  /*0230*/  LOP3.LUT R8, R11, 0x80000000, R10, 0xf8, !PT ;  /* 0x800000000b087812 */ /* 0x000fe200078ef80a */
[----:B------:R-:W-:Y:S05]  /*0240*/  BRA `(.L_x_2) ;  /* 0x0000007000007947 */ /* 0x000fea0003800000 */
.L_x_1:
[----:B------:R-:W-:Y:S01]  /*0250*/  IMAD.MOV.U32 R0, RZ, RZ, 0x3c80f082 ;  /* 0x3c80f082ff007424 */ /* 0x000fe200078e00ff */
[----:B------:R-:W-:-:S04]  /*0260*/  FMUL R11, R10, R10 ;  /* 0x0000000a0a0b7220 */ /* 0x000fc80000400000 */
[----:B------:R-:W-:-:S04]  /*0270*/  FFMA.FTZ R0, R11, R0, -0.052303962409496307373 ;  /* 0xbd563cae0b007423 */ /* 0x000fc80000010000 */
[----:B------:R-:W-:-:S04]  /*0280*/  FFMA.FTZ R0, R11, R0, 0.1331529766321182251 ;  /* 0x3e0859410b007423 */ /* 0x000fc80000010000 */
[----:B------:R-:W-:-:S04]  /*0290*/  FFMA.FTZ R0, R11, R0, -0.33332768082618713379 ;  /* 0xbeaaa9ed0b007423 */ /* 0x000fc80000010000 */
[----:B------:R-:W-:-:S04]  /*02a0*/  FFMA.FTZ R11, R11, R0, RZ ;  /* 0x000000000b0b7223 */ /* 0x000fc800000100ff */
[----:B------:R-:W-:-:S02]  /*02b0*/  FFMA.FTZ R8, R10, R11, R10 ;  /* 0x0000000b0a087223 */ /* 0x000fc4000001000a */
.L_x_2:
[----:B------:R-:W-:Y:S05]  /*02c0*/  BSYNC B0 ;  /* 0x0000000000007941 */ /* 0x000fea0003800000 */
.L_x_0:
[----:B------:R-:W-:Y:S01]  /*02d0*/  FADD.FTZ R12, |R9|, -RZ ;  /* 0x800000ff090c7221 */ /* 0x000fe20000010200 */
[----:B------:R-:W-:Y:S01]  /*02e0*/  BSSY B0, `(.L_x_3) ;  /* 0x0000015000007945 */ /* 0x000fe20003800000 */
[----:B------:R-:W-:-:S03]  /*02f0*/  FMUL R7, R7, 0.019999999552965164185 ;  /* 0x3ca3d70a07077820 */ /* 0x000fc60000400000 */
[----:B------:R-:W-:-:S13]  /*0300*/  FSETP.GE.AND P0, PT, R12, 0.60000002384185791016, PT ;  /* 0x3f19999a0c00780b */ /* 0x000fda0003f06000 */
        /* <DEDUP_REMOVED lines=11> */
.L_x_4:
[----:B------:R-:W-:Y:S01]  /*03c0*/  MOV R0, 0x3c80f082 ;  /* 0x3c80f08200007802 */ /* 0x000fe20000000f00 */
[----:B------:R-:W-:-:S04]  /*03d0*/  FMUL R11, R9, R9 ;  /* 0x00000009090b7220 */ /* 0x000fc80000400000 */
[----:B------:R-:W-:-:S04]  /*03e0*/  FFMA.FTZ R0, R11, R0, -0.052303962409496307373 ;  /* 0xbd563cae0b007423 */ /* 0x000fc80000010000 */
[----:B------:R-:W-:-:S04]  /*03f0*/  FFMA.FTZ R0, R11, R0, 0.1331529766321182251 ;  /* 0x3e0859410b007423 */ /* 0x000fc80000010000 */
[----:B------:R-:W-:-:S04]  /*0400*/  FFMA.FTZ R0, R11, R0, -0.33332768082618713379 ;  /* 0xbeaaa9ed0b007423 */ /* 0x000fc80000010000 */
[----:B------:R-:W-:-:S04]  /*0410*/  FFMA.FTZ R0, R11, R0, RZ ;  /* 0x000000000b007223 */ /* 0x000fc800000100ff */
[----:B------:R-:W-:-:S02]  /*0420*/  FFMA.FTZ R9, R9, R0, R9 ;  /* 0x0000000009097223 */ /* 0x000fc40000010009 */
.L_x_5:
[----:B------:R-:W-:Y:S05]  /*0430*/  BSYNC B0 ;  /* 0x0000000000007941 */ /* 0x000fea0003800000 */
.L_x_3:
[----:B------:R-:W-:Y:S01]  /*0440*/  FADD.FTZ R12, |R6|, -RZ ;  /* 0x800000ff060c7221 */ /* 0x000fe20000010200 */
[----:B------:R-:W-:Y:S04]  /*0450*/  BSSY B0, `(.L_x_6) ;  /* 0x0000014000007945 */ /* 0x000fe80003800000 */
[----:B------:R-:W-:-:S13]  /*0460*/  FSETP.GE.AND P0, PT, R12, 0.60000002384185791016, PT ;  /* 0x3f19999a0c00780b */ /* 0x000fda0003f06000 */
[----:B------:R-:W-:Y:S05]  /*0470*/  @!P0 BRA `(.L_x_7) ;  /* 0x000000a000008947 */ /* 0x000fea0003800000 */
[C---:B------:R-:W-:Y:S01]  /*0480*/  FMUL R0, R12.reuse, 2.8853900432586669922 ;  /* 0x4038aa3b0c007820 */ /* 0x040fe20000400000 */
[----:B------:R-:W-:Y:S01]  /*0490*/  IMAD.MOV.U32 R10, RZ, RZ, 0x3f800000 ;  /* 0x3f800000ff0a7424 */ /* 0x000fe200078e00ff */
[----:B------:R-:W-:-:S04]  /*04a0*/  FSETP.GE.AND P0, PT, R12, 9.010913848876953125, PT ;  /* 0x41102cb40c00780b */ /* 0x000fc80003f06000 */
[----:B------:R-:W0:Y:S02]  /*04b0*/  MUFU.EX2 R0, R0 ;  /* 0x0000000000007308 */ /* 0x000e240000000800 */
[----:B0-----:R-:W-:-:S06]  /*04c0*/  FADD R11, R0, 1 ;  /* 0x3f800000000b7421 */ /* 0x001fcc0000000000 */
[----:B------:R-:W0:Y:S02]  /*04d0*/  MUFU.RCP R11, R11 ;  /* 0x0000000b000b7308 */ /* 0x000e240000001000 */
[----:B0-----:R-:W-:-:S05]  /*04e0*/  FFMA.FTZ R10, R11, -2, R10 ;  /* 0xc00000000b0a7823 */ /* 0x001fca000001000a */
[----:B------:R-:W-:-:S04]  /*04f0*/  FSEL R13, R10, 1, !P0 ;  /* 0x3f8000000a0d7808 */ /* 0x000fc80004000000 */
[----:B------:R-:W-:Y:S01]  /*0500*/  LOP3.LUT R10, R13, 0x80000000, R6, 0xf8, !PT ;  /* 0x800000000d0a7812 */ /* 0x000fe200078ef806 */
[----:B------:R-:W-:Y:S05]  /*0510*/  BRA `(.L_x_8) ;  /* 0x0000007000007947 */ /* 0x000fea0003800000 */
.L_x_7:
[----:B------:R-:W-:Y:S01]  /*0520*/  MOV R0, 0x3c80f082 ;  /* 0x3c80f08200007802 */ /* 0x000fe20000000f00 */
[----:B------:R-:W-:-:S04]  /*0530*/  FMUL R11, R6, R6 ;  /* 0x00000006060b7220 */ /* 0x000fc80000400000 */
[----:B------:R-:W-:-:S04]  /*0540*/  FFMA.FTZ R0, R11, R0, -0.052303962409496307373 ;  /* 0xbd563cae0b007423 */ /* 0x000fc80000010000 */
[----:B------:R-:W-:-:S04]  /*0550*/  FFMA.FTZ R0, R11, R0, 0.1331529766321182251 ;  /* 0x3e0859410b007423 */ /* 0x000fc80000010000 */
[----:B------:R-:W-:-:S04]  /*0560*/  FFMA.FTZ R0, R11, R0, -0.33332768082618713379 ;  /* 0xbeaaa9ed0b007423 */ /* 0x000fc80000010000 */
[----:B------:R-:W-:-:S04]  /*0570*/  FFMA.FTZ R11, R11, R0, RZ ;  /* 0x000000000b0b7223 */ /* 0x000fc800000100ff */
[----:B------:R-:W-:-:S02]  /*0580*/  FFMA.FTZ R10, R6, R11, R6 ;  /* 0x0000000b060a7223 */ /* 0x000fc40000010006 */
.L_x_8:
[----:B------:R-:W-:Y:S05]  /*0590*/  BSYNC B0 ;  /* 0x0000000000007941 */ /* 0x000fea0003800000 */
.L_x_6:
[----:B------:R-:W-:Y:S01]  /*05a0*/  FADD.FTZ R14, |R7|, -RZ ;  /* 0x800000ff070e7221 */ /* 0x000fe20000010200 */
[----:B------:R-:W-:Y:S01]  /*05b0*/  BSSY B0, `(.L_x_9) ;  /* 0x0000015000007945 */ /* 0x000fe20003800000 */
[----:B------:R-:W-:-:S03]  /*05c0*/  SHF.R.S32.HI R11, RZ, 0x1f, R2 ;  /* 0x0000001fff0b7819 */ /* 0x000fc60000011402 */
        /* <DEDUP_REMOVED lines=12> */
.L_x_10:
[----:B------:R-:W-:Y:S01]  /*0690*/  IMAD.MOV.U32 R0, RZ, RZ, 0x3c80f082 ;  /* 0x3c80f082ff007424 */ /* 0x000fe200078e00ff */
[----:B------:R-:W-:-:S04]  /*06a0*/  FMUL R13, R7, R7 ;  /* 0x00000007070d7220 */ /* 0x000fc80000400000 */
[----:B------:R-:W-:-:S04]  /*06b0*/  FFMA.FTZ R0, R13, R0, -0.052303962409496307373 ;  /* 0xbd563cae0d007423 */ /* 0x000fc80000010000 */
[----:B------:R-:W-:-:S04]  /*06c0*/  FFMA.FTZ R0, R13, R0, 0.1331529766321182251 ;  /* 0x3e0859410d007423 */ /* 0x000fc80000010000 */
[----:B------:R-:W-:-:S04]  /*06d0*/  FFMA.FTZ R0, R13, R0, -0.33332768082618713379 ;  /* 0xbeaaa9ed0d007423 */ /* 0x000fc80000010000 */
[----:B------:R-:W-:-:S04]  /*06e0*/  FFMA.FTZ R0, R13, R0, RZ ;  /* 0x000000000d007223 */ /* 0x000fc800000100ff */
[----:B------:R-:W-:-:S02]  /*06f0*/  FFMA.FTZ R13, R7, R0, R7 ;  /* 0x00000000070d7223 */ /* 0x000fc40000010007 */
.L_x_11:
[----:B------:R-:W-:Y:S05]  /*0700*/  BSYNC B0 ;  /* 0x0000000000007941 */ /* 0x000fea0003800000 */
.L_x_9:
[----:B------:R-:W-:Y:S02]  /*0710*/  SHF.R.S32.HI R7, RZ, 0x1f, R4 ;  /* 0x0000001fff077819 */ /* 0x000fe40000011404 */
[----:B------:R-:W-:Y:S02]  /*0720*/  SHF.L.U64.HI R20, R2, 0x1, R11 ;  /* 0x0000000102147819 */ /* 0x000fe4000001020b */
[----:B------:R-:W-:-:S04]  /*0730*/  LEA.HI R7, R7, R4, RZ, 0x9 ;  /* 0x0000000407077211 */ /* 0x000fc800078f48ff */
[----:B------:R-:W-:-:S04]  /*0740*/  LOP3.LUT R7, R7, 0xfffffe00, RZ, 0xc0, !PT ;  /* 0xfffffe0007077812 */ /* 0x000fc800078ec0ff */
[----:B------:R-:W-:Y:S02]  /*0750*/  IADD3 R4, -R7, R4, RZ ;  /* 0x0000000407047210 */ /* 0x000fe40007ffe1ff */
[C---:B------:R-:W-:Y:S02]  /*0760*/  LOP3.LUT R7, R5.reuse, 0x1, RZ, 0xfc, !PT ;  /* 0x0000000105077812 */ /* 0x040fe400078efcff */
[-C--:B------:R-:W-:Y:S02]  /*0770*/  ISETP.GT.AND P0, PT, R5, R4.reuse, PT ;  /* 0x000000040500720c */ /* 0x080fe40003f04270 */
[----:B------:R-:W-:Y:S02]  /*0780*/  ISETP.GT.AND P1, PT, R7, R4, PT ;  /* 0x000000040700720c */ /* 0x000fe40003f24270 */
[----:B------:R-:W-:Y:S02]  /*0790*/  FSEL R7, RZ, -INF , !P0 ;  /* 0xff800000ff077808 */ /* 0x000fe40004000000 */
[----:B------:R-:W-:-:S03]  /*07a0*/  FSEL R6, RZ, -INF , !P1 ;  /* 0xff800000ff067808 */ /* 0x000fc60004800000 */
[----:B------:R-:W-:Y:S01]  /*07b0*/  FFMA R14, R8, 50, R7 ;  /* 0x42480000080e7823 */ /* 0x000fe20000000007 */
[----:B------:R-:W-:Y:S01]  /*07c0*/  LOP3.LUT R7, R5, 0x2, RZ, 0xfc, !PT ;  /* 0x0000000205077812 */ /* 0x000fe200078efcff */
[----:B------:R-:W-:Y:S01]  /*07d0*/  FFMA R17, R9, 50, R6 ;  /* 0x4248000009117823 */ /* 0x000fe20000000006 */
[----:B------:R-:W-:Y:S02]  /*07e0*/  LOP3.LUT R5, R5, 0x3, RZ, 0xfc, !PT ;  /* 0x0000000305057812 */ /* 0x000fe400078efcff */
[C---:B------:R-:W-:Y:S02]  /*07f0*/  FSETP.NAN.AND P1, PT, R14.reuse, R14, PT ;  /* 0x0000000e0e00720b */ /* 0x040fe40003f28000 */
[CC--:B------:R-:W-:Y:S02]  /*0800*/  FSETP.GT.AND P0, PT, R14.reuse, R17.reuse, PT ;  /* 0x000000110e00720b */ /* 0x0c0fe40003f04000 */
[----:B------:R-:W-:Y:S02]  /*0810*/  F2FP.BF16.PACK_AB R8, R9, R8 ;  /* 0x000000080908723e */ /* 0x000fe400000010ff */
[----:B------:R-:W-:-:S02]  /*0820*/  FSEL R6, R14, R17, P0 ;  /* 0x000000110e067208 */ /* 0x000fc40000000000 */
[----:B------:R-:W-:Y:S02]  /*0830*/  ISETP.GT.AND P0, PT, R7, R4, PT ;  /* 0x000000040700720c */ /* 0x000fe40003f04270 */
[----:B------:R-:W-:Y:S02]  /*0840*/  FSEL R15, R14, R6, P1 ;  /* 0x000000060e0f7208 */ /* 0x000fe40000800000 */
[----:B------:R-:W-:Y:S02]  /*0850*/  FSEL R7, RZ, -INF , !P0 ;  /* 0xff800000ff077808 */ /* 0x000fe40004000000 */
[----:B------:R-:W-:Y:S02]  /*0860*/  FSETP.NAN.AND P2, PT, R15, R15, PT ;  /* 0x0000000f0f00720b */ /* 0x000fe40003f48000 */
[----:B------:R-:W-:Y:S01]  /*0870*/  ISETP.GT.AND P0, PT, R5, R4, PT ;  /* 0x000000040500720c */ /* 0x000fe20003f04270 */
[----:B------:R-:W-:Y:S01]  /*0880*/  FFMA R16, R10, 50, R7 ;  /* 0x424800000a107823 */ /* 0x000fe20000000007 */
[----:B------:R-:W-:-:S02]  /*0890*/  SHF.R.U32.HI R5, RZ, 0x3, R3 ;  /* 0x00000003ff057819 */ /* 0x000fc40000011603 */
[----:B------:R-:W-:Y:S02]  /*08a0*/  FSEL R4, RZ, -INF , !P0 ;  /* 0xff800000ff047808 */ /* 0x000fe40004000000 */
[----:B------:R-:W-:Y:S02]  /*08b0*/  FSETP.GT.AND P1, PT, R15, R16, PT ;  /* 0x000000100f00720b */ /* 0x000fe40003f24000 */
[C---:B------:R-:W-:Y:S01]  /*08c0*/  F2FP.BF16.PACK_AB R9, R13.reuse, R10 ;  /* 0x0000000a0d09723e */ /* 0x040fe200000010ff */
[----:B------:R-:W-:Y:S02]  /*08d0*/  FFMA R18, R13, 50, R4 ;  /* 0x424800000d127823 */ /* 0x000fe40000000004 */
[----:B------:R-:W-:-:S04]  /*08e0*/  @!P2 FSEL R15, R15, R16, P1 ;  /* 0x000000100f0fa208 */ /* 0x000fc80000800000 */
[C---:B------:R-:W-:Y:S02]  /*08f0*/  FSETP.NAN.AND P1, PT, R15.reuse, R15, PT ;  /* 0x0000000f0f00720b */ /* 0x040fe40003f28000 */
[----:B------:R-:W-:-:S11]  /*0900*/  FSETP.GT.AND P0, PT, R15, R18, PT ;  /* 0x000000120f00720b */ /* 0x000fd60003f04000 */
[----:B------:R-:W-:-:S04]  /*0910*/  @!P1 FSEL R15, R15, R18, P0 ;  /* 0x000000120f0f9208 */ /* 0x000fc80000000000 */
[C---:B------:R-:W-:Y:S01]  /*0920*/  FSETP.NAN.AND P1, PT, R15.reuse, R15, PT ;  /* 0x0000000f0f00720b */ /* 0x040fe20003f28000 */
[----:B------:R-:W0:Y:S02]  /*0930*/  SHFL.BFLY PT, R4, R15, 0x10, 0x1f ;  /* 0x0e001f000f047f89 */ /* 0x000e2400000e0000 */
[----:B0-----:R-:W-:-:S13]  /*0940*/  FSETP.GT.AND P0, PT, R15, R4, PT ;  /* 0x000000040f00720b */ /* 0x001fda0003f04000 */
        /* <DEDUP_REMOVED lines=12> */
[----:B------:R-:W-:Y:S02]  /*0a10*/  @!P0 FSEL R15, R15, R4, P1 ;  /* 0x000000040f0f8208 */ /* 0x000fe40000800000 */
[----:B------:R-:W-:Y:S02]  /*0a20*/  LOP3.LUT P1, RZ, R3, 0x1f, RZ, 0xc0, !PT ;  /* 0x0000001f03ff7812 */ /* 0x000fe4000782c0ff */
[C---:B------:R-:W-:Y:S01]  /*0a30*/  FSETP.NAN.AND P2, PT, R15.reuse, R15, PT ;  /* 0x0000000f0f00720b */ /* 0x040fe20003f48000 */
[----:B------:R-:W0:Y:S02]  /*0a40*/  SHFL.BFLY PT, R4, R15, 0x1, 0x1f ;  /* 0x0c201f000f047f89 */ /* 0x000e2400000e0000 */
[----:B0-----:R-:W-:-:S13]  /*0a50*/  FSETP.GT.AND P0, PT, R15, R4, PT ;  /* 0x000000040f00720b */ /* 0x001fda0003f04000 */
[----:B------:R-:W-:Y:S02]  /*0a60*/  @!P0 FSEL R15, R15, R4, P2 ;  /* 0x000000040f0f8208 */ /* 0x000fe40001000000 */
[----:B------:R-:W-:Y:S02]  /*0a70*/  ISETP.GE.AND P2, PT, R3, 0x4, PT ;  /* 0x000000040300780c */ /* 0x000fe40003f46270 */
[----:B------:R-:W-:-:S05]  /*0a80*/  LOP3.LUT R4, R5, 0xc, RZ, 0xc0, !PT ;  /* 0x0000000c05047812 */ /* 0x000fca00078ec0ff */
[----:B------:R-:W-:Y:S04]  /*0a90*/  @!P1 STS [R4], R15 ;  /* 0x0000000f04009388 */ /* 0x000fe80000000800 */
[----:B------:R-:W-:Y:S06]  /*0aa0*/  BAR.SYNC 0x0 ;  /* 0x0000000000007b1d */ /* 0x000fec0000000000 */
[----:B------:R-:W0:Y:S04]  /*0ab0*/  @!P2 LDS R12, [R3.X4] ;  /* 0x00000000030ca984 */ /* 0x000e280000004800 */
[----:B0-----:R-:W0:Y:S01]  /*0ac0*/  SHFL.BFLY PT, R5, R12, 0x2, 0x1f ;  /* 0x0c401f000c057f89 */ /* 0x001e2200000e0000 */
[----:B------:R-:W-:-:S02]  /*0ad0*/  FSETP.NAN.AND P3, PT, R12, R12, PT ;  /* 0x0000000c0c00720b */ /* 0x000fc40003f68000 */
[----:B0-----:R-:W-:-:S04]  /*0ae0*/  FSETP.GT.AND P0, PT, R12, R5, PT ;  /* 0x000000050c00720b */ /* 0x001fc80003f04000 */
[C---:B------:R-:W-:Y:S02]  /*0af0*/  FSEL R5, R12.reuse, R5, P0 ;  /* 0x000000050c057208 */ /* 0x040fe40000000000 */
[C---:B------:R-:W-:Y:S02]  /*0b00*/  LOP3.LUT P0, RZ, R3.reuse, 0x3, RZ, 0xc0, !PT ;  /* 0x0000000303ff7812 */ /* 0x040fe4000780c0ff */
[----:B------:R-:W-:Y:S02]  /*0b10*/  FSEL R6, R12, R5, P3 ;  /* 0x000000050c067208 */ /* 0x000fe40001800000 */
[----:B------:R-:W-:Y:S02]  /*0b20*/  ISETP.LT.AND P0, PT, R3, 0x4, !P0 ;  /* 0x000000040300780c */ /* 0x000fe40004701270 */
[C---:B------:R-:W-:Y:S01]  /*0b30*/  FSETP.NAN.AND P4, PT, R6.reuse, R6, PT ;  /* 0x000000060600720b */ /* 0x040fe20003f88000 */
[----:B------:R-:W0:Y:S02]  /*0b40*/  SHFL.BFLY PT, R5, R6, 0x1, 0x1f ;  /* 0x0c201f0006057f89 */ /* 0x000e2400000e0000 */
[----:B0-----:R-:W-:-:S13]  /*0b50*/  FSETP.GT.AND P3, PT, R6, R5, PT ;  /* 0x000000050600720b */ /* 0x001fda0003f64000 */
[----:B------:R-:W-:-:S05]  /*0b60*/  @!P3 FSEL R6, R6, R5, P4 ;  /* 0x000000050606b208 */ /* 0x000fca0002000000 */
[----:B------:R-:W-:Y:S04]  /*0b70*/  @P0 STS [R3.X4], R6 ;  /* 0x0000000603000388 */ /* 0x000fe80000004800 */
[----:B------:R-:W-:Y:S06]  /*0b80*/  BAR.SYNC 0x0 ;  /* 0x0000000000007b1d */ /* 0x000fec0000000000 */
[----:B------:R-:W0:Y:S02]  /*0b90*/  LDS R5, [RZ] ;  /* 0x00000000ff057984 */ /* 0x000e240000000800 */
[----:B0-----:R-:W-:-:S04]  /*0ba0*/  FADD R5, RZ, R5 ;  /* 0x00000005ff057221 */ /* 0x001fc80000000000 */
[--C-:B------:R-:W-:Y:S01]  /*0bb0*/  FADD R7, R14, -R5.reuse ;  /* 0x800000050e077221 */ /* 0x100fe20000000000 */
[----:B------:R-:W-:-:S03]  /*0bc0*/  FADD R12, R16, -R5 ;  /* 0x80000005100c7221 */ /* 0x000fc60000000000 */
[----:B------:R-:W-:Y:S01]  /*0bd0*/  FMUL R14, R7, 1.4426950216293334961 ;  /* 0x3fb8aa3b070e7820 */ /* 0x000fe20000400000 */
[--C-:B------:R-:W-:Y:S01]  /*0be0*/  FADD R7, R17, -R5.reuse ;  /* 0x8000000511077221 */ /* 0x100fe20000000000 */
[----:B------:R-:W-:Y:S01]  /*0bf0*/  FADD R5, R18, -R5 ;  /* 0x8000000512057221 */ /* 0x000fe20000000000 */
[----:B------:R-:W-:Y:S02]  /*0c00*/  FMUL R16, R12, 1.4426950216293334961 ;  /* 0x3fb8aa3b0c107820 */ /* 0x000fe40000400000 */
[----:B------:R-:W-:Y:S01]  /*0c10*/  FMUL R15, R7, 1.4426950216293334961 ;  /* 0x3fb8aa3b070f7820 */ /* 0x000fe20000400000 */
[----:B------:R-:W-:Y:S06]  /*0c20*/  BAR.SYNC 0x0 ;  /* 0x0000000000007b1d */ /* 0x000fec0000000000 */
[----:B------:R-:W-:Y:S01]  /*0c30*/  FSETP.GEU.AND P3, PT, R14, -126, PT ;  /* 0xc2fc00000e00780b */ /* 0x000fe20003f6e000 */
[----:B------:R-:W-:Y:S01]  /*0c40*/  FMUL R17, R5, 1.4426950216293334961 ;  /* 0x3fb8aa3b05117820 */ /* 0x000fe20000400000 */
[----:B------:R-:W-:-:S02]  /*0c50*/  FSETP.GEU.AND P4, PT, R15, -126, PT ;  /* 0xc2fc00000f00780b */ /* 0x000fc40003f8e000 */
[----:B------:R-:W-:Y:S02]  /*0c60*/  FSETP.GEU.AND P5, PT, R16, -126, PT ;  /* 0xc2fc00001000780b */ /* 0x000fe40003fae000 */
[----:B------:R-:W-:-:S07]  /*0c70*/  FSETP.GEU.AND P6, PT, R17, -126, PT ;  /* 0xc2fc00001100780b */ /* 0x000fce0003fce000 */
[----:B------:R-:W-:Y:S02]  /*0c80*/  @!P3 FMUL R14, R14, 0.5 ;  /* 0x3f0000000e0eb820 */ /* 0x000fe40000400000 */
[----:B------:R-:W-:Y:S02]  /*0c90*/  @!P4 FMUL R15, R15, 0.5 ;  /* 0x3f0000000f0fc820 */ /* 0x000fe40000400000 */
[----:B------:R-:W0:Y:S01]  /*0ca0*/  MUFU.EX2 R12, R14 ;  /* 0x0000000e000c7308 */ /* 0x000e220000000800 */
[----:B------:R-:W-:Y:S01]  /*0cb0*/  @!P5 FMUL R16, R16, 0.5 ;  /* 0x3f0000001010d820 */ /* 0x000fe20000400000 */
[----:B------:R-:W-:-:S06]  /*0cc0*/  @!P6 FMUL R17, R17, 0.5 ;  /* 0x3f0000001111e820 */ /* 0x000fcc0000400000 */
[----:B------:R-:W1:Y:S08]  /*0cd0*/  MUFU.EX2 R5, R15 ;  /* 0x0000000f00057308 */ /* 0x000e700000000800 */
[----:B------:R-:W2:Y:S01]  /*0ce0*/  MUFU.EX2 R6, R16 ;  /* 0x0000001000067308 */ /* 0x000ea20000000800 */
[----:B0-----:R-:W-:-:S07]  /*0cf0*/  @!P3 FMUL R12, R12, R12 ;  /* 0x0000000c0c0cb220 */ /* 0x001fce0000400000 */
[----:B------:R-:W0:Y:S01]  /*0d00*/  MUFU.EX2 R7, R17 ;  /* 0x0000001100077308 */ /* 0x000e220000000800 */
[----:B-1----:R-:W-:-:S04]  /*0d10*/  @!P4 FMUL R5, R5, R5 ;  /* 0x000000050505c220 */ /* 0x002fc80000400000 */
[----:B------:R-:W-:Y:S01]  /*0d20*/  FADD R19, R12, R5 ;  /* 0x000000050c137221 */ /* 0x000fe20000000000 */
[----:B--2---:R-:W-:-:S04]  /*0d30*/  @!P5 FMUL R6, R6, R6 ;  /* 0x000000060606d220 */ /* 0x004fc80000400000 */
[----:B------:R-:W-:Y:S01]  /*0d40*/  FADD R14, R6, R19 ;  /* 0x00000013060e7221 */ /* 0x000fe20000000000 */
[----:B0-----:R-:W-:-:S04]  /*0d50*/  @!P6 FMUL R7, R7, R7 ;  /* 0x000000070707e220 */ /* 0x001fc80000400000 */
[----:B------:R-:W-:-:S05]  /*0d60*/  FADD R14, R7, R14 ;  /* 0x0000000e070e7221 */ /* 0x000fca0000000000 */
[----:B------:R-:W0:Y:S02]  /*0d70*/  SHFL.BFLY PT, R15, R14, 0x10, 0x1f ;  /* 0x0e001f000e0f7f89 */ /* 0x000e2400000e0000 */
[----:B0-----:R-:W-:-:S05]  /*0d80*/  FADD R15, R14, R15 ;  /* 0x0000000f0e0f7221 */ /* 0x001fca0000000000 */
        /* <DEDUP_REMOVED lines=8> */
[----:B------:R-:W-:Y:S04]  /*0e10*/  @!P1 STS [R4], R19 ;  /* 0x0000001304009388 */ /* 0x000fe80000000800 */
[----:B------:R-:W-:Y:S06]  /*0e20*/  BAR.SYNC 0x0 ;  /* 0x0000000000007b1d */ /* 0x000fec0000000000 */
[----:B------:R-:W0:Y:S04]  /*0e30*/  @!P2 LDS R0, [R3.X4] ;  /* 0x000000000300a984 */ /* 0x000e280000004800 */
[----:B0-----:R-:W0:Y:S02]  /*0e40*/  SHFL.BFLY PT, R15, R0, 0x2, 0x1f ;  /* 0x0c401f00000f7f89 */ /* 0x001e2400000e0000 */
[----:B0-----:R-:W-:Y:S01]  /*0e50*/  FADD R15, R0, R15 ;  /* 0x0000000f000f7221 */ /* 0x001fe20000000000 */
[----:B------:R-:W-:-:S04]  /*0e60*/  SHF.L.U32 R0, R2, 0x1, RZ ;  /* 0x0000000102007819 */ /* 0x000fc800000006ff */
[----:B------:R-:W0:Y:S02]  /*0e70*/  SHFL.BFLY PT, R14, R15, 0x1, 0x1f ;  /* 0x0c201f000f0e7f89 */ /* 0x000e2400000e0000 */
[----:B0-----:R-:W-:-:S05]  /*0e80*/  FADD R14, R15, R14 ;  /* 0x0000000e0f0e7221 */ /* 0x001fca0000000000 */
[----:B------:R-:W-:Y:S04]  /*0e90*/  @P0 STS [R3.X4], R14 ;  /* 0x0000000e03000388 */ /* 0x000fe80000004800 */
[----:B------:R-:W-:Y:S06]  /*0ea0*/  BAR.SYNC 0x0 ;  /* 0x0000000000007b1d */ /* 0x000fec0000000000 */
[----:B------:R-:W0:Y:S01]  /*0eb0*/  LDS R16, [RZ] ;  /* 0x00000000ff107984 */ /* 0x000e220000000800 */
[----:B------:R-:W-:-:S04]  /*0ec0*/  LEA R14, P3, R2, c[0x0][0x170], 0x2 ;  /* 0x00005c00020e7a11 */ /* 0x000fc800078610ff */
[----:B------:R-:W-:Y:S01]  /*0ed0*/  LEA.HI.X R15, R2, c[0x0][0x174], R11, 0x2, P3 ;  /* 0x00005d00020f7a11 */ /* 0x000fe200018f140b */
[----:B0-----:R-:W-:Y:S01]  /*0ee0*/  FADD R18, RZ, R16 ;  /* 0x00000010ff127221 */ /* 0x001fe20000000000 */
[----:B------:R-:W-:-:S04]  /*0ef0*/  IADD3 R16, P2, R0, c[0x0][0x168], RZ ;  /* 0x00005a0000107a10 */ /* 0x000fc80007f5e0ff */
[C---:B------:R-:W-:Y:S02]  /*0f00*/  FSETP.GT.AND P0, PT, |R18|.reuse, 8.50705917302346158658e+37, PT ;  /* 0x7e8000001200780b */ /* 0x040fe40003f04200 */
[----:B------:R-:W-:Y:S02]  /*0f10*/  FSETP.GEU.AND P1, PT, |R18|, 1.175494350822287508e-38, PT ;  /* 0x008000001200780b */ /* 0x000fe40003f2e200 */
[----:B------:R-:W-:-:S09]  /*0f20*/  IADD3.X R17, R20, c[0x0][0x16c], RZ, P2, !PT ;  /* 0x00005b0014117a10 */ /* 0x000fd200017fe4ff */
[----:B------:R-:W-:Y:S01]  /*0f30*/  @P0 FMUL R18, R18, 0.25 ;  /* 0x3e80000012120820 */ /* 0x000fe20000400000 */
[----:B------:R-:W-:Y:S01]  /*0f40*/  @P0 FMUL R12, R12, 0.25 ;  /* 0x3e8000000c0c0820 */ /* 0x000fe20000400000 */
[----:B------:R-:W-:Y:S01]  /*0f50*/  @P0 FMUL R5, R5, 0.25 ;  /* 0x3e80000005050820 */ /* 0x000fe20000400000 */
[----:B------:R-:W-:Y:S01]  /*0f60*/  @P0 FMUL R6, R6, 0.25 ;  /* 0x3e80000006060820 */ /* 0x000fe20000400000 */
[----:B------:R-:W-:Y:S01]  /*0f70*/  @!P1 FMUL R18, R18, 16777216 ;  /* 0x4b80000012129820 */ /* 0x000fe20000400000 */
[----:B------:R-:W-:Y:S01]  /*0f80*/  @P0 FMUL R7, R7, 0.25 ;  /* 0x3e80000007070820 */ /* 0x000fe20000400000 */
[----:B------:R-:W-:Y:S01]  /*0f90*/  @!P1 FMUL R12, R12, 16777216 ;  /* 0x4b8000000c0c9820 */ /* 0x000fe20000400000 */
[----:B------:R-:W-:Y:S01]  /*0fa0*/  @!P1 FMUL R5, R5, 16777216 ;  /* 0x4b80000005059820 */ /* 0x000fe20000400000 */
[----:B------:R-:W-:Y:S01]  /*0fb0*/  @!P1 FMUL R6, R6, 16777216 ;  /* 0x4b80000006069820 */ /* 0x000fe20000400000 */
[----:B------:R-:W-:Y:S01]  /*0fc0*/  @!P1 FMUL R7, R7, 16777216 ;  /* 0x4b80000007079820 */ /* 0x000fe20000400000 */
[----:B------:R-:W0:Y:S01]  /*0fd0*/  MUFU.RCP R18, R18 ;  /* 0x0000001200127308 */ /* 0x000e220000001000 */
[----:B------:R-:W-:-:S04]  /*0fe0*/  IADD3 R2, P0, R0, c[0x0][0x178], RZ ;  /* 0x00005e0000027a10 */ /* 0x000fc80007f1e0ff */
[----:B------:R-:W-:Y:S01]  /*0ff0*/  IADD3.X R3, R20, c[0x0][0x17c], RZ, P0, !PT ;  /* 0x00005f0014037a10 */ /* 0x000fe200007fe4ff */
[C---:B0-----:R-:W-:Y:S01]  /*1000*/  FMUL R4, R18.reuse, R12 ;  /* 0x0000000c12047220 */ /* 0x041fe20000400000 */
[C---:B------:R-:W-:Y:S01]  /*1010*/  FMUL R5, R18.reuse, R5 ;  /* 0x0000000512057220 */ /* 0x040fe20000400000 */
[C---:B------:R-:W-:Y:S01]  /*1020*/  FMUL R6, R18.reuse, R6 ;  /* 0x0000000612067220 */ /* 0x040fe20000400000 */
[----:B------:R-:W-:-:S03]  /*1030*/  FMUL R7, R18, R7 ;  /* 0x0000000712077220 */ /* 0x000fc60000400000 */
[----:B------:R-:W-:Y:S02]  /*1040*/  F2FP.BF16.PACK_AB R18, R5, R4 ;  /* 0x000000040512723e */ /* 0x000fe400000010ff */
[----:B------:R-:W-:-:S05]  /*1050*/  F2FP.BF16.PACK_AB R19, R7, R6 ;  /* 0x000000060713723e */ /* 0x000fca00000010ff */
[----:B------:R-:W-:Y:S04]  /*1060*/  STG.E.64 [R16.64], R18 ;  /* 0x0000001210007986 */ /* 0x000fe8000c101b04 */
[----:B------:R-:W-:Y:S04]  /*1070*/  STG.E.128 [R14.64], R4 ;  /* 0x000000040e007986 */ /* 0x000fe8000c101d04 */
[----:B------:R-:W-:Y:S01]  /*1080*/  STG.E.64 [R2.64], R8 ;  /* 0x0000000802007986 */ /* 0x000fe2000c101b04 */
[----:B------:R-:W-:Y:S05]  /*1090*/  EXIT ;  /* 0x000000000000794d */ /* 0x000fea0003800000 */
.L_x_12:
[----:B------:R-:W-:-:S00]  /*10a0*/  BRA `(.L_x_12) ;  /* 0xfffffff000007947 */ /* 0x000fc0000383ffff */
[----:B------:R-:W-:-:S00]  /*10b0*/  NOP ;  /* 0x0000000000007918 */ /* 0x000fc00000000000 */
        /* <DEDUP_REMOVED lines=12> */
.L_x_13:


//--------------------- .nv.global.init           --------------------------
	.section	.nv.global.init,"aw",@progbits
.nv.global.init:
	.type		_$_str,@object
	.size		_$_str,(.L_0 - _$_str)
_$_str:
        /*0000*/ 	.byte	0x5f, 0x5f, 0x43, 0x55, 0x44, 0x41, 0x5f, 0x46, 0x54, 0x5a, 0x00
.L_0:


//--------------------- .nv.shared.triton__0d1d2d3d4de5de --------------------------
	.section	.nv.shared.triton__0d1d2d3d4de5de,"aw",@nobits
	.align	16
